//
// Generated by NVIDIA NVVM Compiler
//
// Compiler Build ID: CL-36424714
// Cuda compilation tools, release 13.0, V13.0.88
// Based on NVVM 20.0.0
//

.version 9.0
.target sm_100
.address_size 64

	// .globl	_Z11scan_kernelPKfPfS1_i
// _ZZ11scan_kernelPKfPfS1_iE4temp has been demoted

.visible .entry _Z11scan_kernelPKfPfS1_i(
	.param .u64 .ptr .align 1 _Z11scan_kernelPKfPfS1_i_param_0,
	.param .u64 .ptr .align 1 _Z11scan_kernelPKfPfS1_i_param_1,
	.param .u64 .ptr .align 1 _Z11scan_kernelPKfPfS1_i_param_2,
	.param .u32 _Z11scan_kernelPKfPfS1_i_param_3
)
{
	.reg .pred 	%p<14>;
	.reg .b32 	%r<55>;
	.reg .b32 	%f<13>;
	.reg .b64 	%rd<13>;
	// demoted variable
	.shared .align 4 .b8 _ZZ11scan_kernelPKfPfS1_iE4temp[2048];
	ld.param.u64 	%rd5, [_Z11scan_kernelPKfPfS1_i_param_0];
	ld.param.u64 	%rd6, [_Z11scan_kernelPKfPfS1_i_param_1];
	ld.param.u64 	%rd4, [_Z11scan_kernelPKfPfS1_i_param_2];
	ld.param.u32 	%r20, [_Z11scan_kernelPKfPfS1_i_param_3];
	cvta.to.global.u64 	%rd1, %rd6;
	cvta.to.global.u64 	%rd2, %rd5;
	mov.u32 	%r1, %tid.x;
	mov.u32 	%r2, %ctaid.x;
	mov.u32 	%r3, %ntid.x;
	mad.lo.s32 	%r4, %r2, %r3, %r1;
	setp.ge.s32 	%p1, %r4, %r20;
	mul.wide.s32 	%rd7, %r4, 4;
	add.s64 	%rd3, %rd2, %rd7;
	shl.b32 	%r21, %r1, 2;
	mov.u32 	%r22, _ZZ11scan_kernelPKfPfS1_iE4temp;
	add.s32 	%r5, %r22, %r21;
	@%p1 bra 	$L__BB0_2;
	ld.global.f32 	%f1, [%rd3];
	st.shared.f32 	[%r5], %f1;
	bra.uni 	$L__BB0_3;
$L__BB0_2:
	mov.b32 	%r23, 0;
	st.shared.u32 	[%r5], %r23;
$L__BB0_3:
	bar.sync 	0;
	setp.lt.u32 	%p2, %r3, 2;
	mov.b32 	%r52, 1;
	@%p2 bra 	$L__BB0_9;
	shl.b32 	%r26, %r1, 1;
	or.b32  	%r6, %r26, 1;
	mov.b32 	%r52, 1;
	mov.u32 	%r50, %r3;
$L__BB0_5:
	mov.u32 	%r7, %r50;
	shr.u32 	%r50, %r7, 1;
	bar.sync 	0;
	setp.ge.u32 	%p3, %r1, %r50;
	@%p3 bra 	$L__BB0_8;
	mul.lo.s32 	%r10, %r52, %r6;
	add.s32 	%r28, %r10, -1;
	add.s32 	%r29, %r28, %r52;
	max.u32 	%r30, %r28, %r29;
	setp.ge.u32 	%p4, %r30, %r3;
	@%p4 bra 	$L__BB0_8;
	shl.b32 	%r31, %r10, 2;
	add.s32 	%r33, %r22, %r31;
	ld.shared.f32 	%f2, [%r33+-4];
	shl.b32 	%r34, %r52, 2;
	add.s32 	%r35, %r33, %r34;
	ld.shared.f32 	%f3, [%r35+-4];
	add.f32 	%f4, %f2, %f3;
	st.shared.f32 	[%r35+-4], %f4;
$L__BB0_8:
	shl.b32 	%r52, %r52, 1;
	setp.gt.u32 	%p5, %r7, 3;
	@%p5 bra 	$L__BB0_5;
$L__BB0_9:
	setp.ne.s32 	%p6, %r1, 0;
	@%p6 bra 	$L__BB0_13;
	setp.eq.s64 	%p7, %rd4, 0;
	shl.b32 	%r36, %r3, 2;
	add.s32 	%r13, %r22, %r36;
	@%p7 bra 	$L__BB0_12;
	ld.shared.f32 	%f5, [%r13+-4];
	cvta.to.global.u64 	%rd8, %rd4;
	mul.wide.u32 	%rd9, %r2, 4;
	add.s64 	%rd10, %rd8, %rd9;
	st.global.f32 	[%rd10], %f5;
$L__BB0_12:
	mov.b32 	%r38, 0;
	st.shared.u32 	[%r13+-4], %r38;
$L__BB0_13:
	setp.lt.u32 	%p8, %r3, 2;
	@%p8 bra 	$L__BB0_19;
	shl.b32 	%r40, %r1, 1;
	or.b32  	%r14, %r40, 1;
	mov.b32 	%r53, 1;
$L__BB0_15:
	shr.s32 	%r52, %r52, 1;
	bar.sync 	0;
	setp.ge.u32 	%p9, %r1, %r53;
	@%p9 bra 	$L__BB0_18;
	mul.lo.s32 	%r18, %r52, %r14;
	add.s32 	%r41, %r18, -1;
	add.s32 	%r42, %r41, %r52;
	max.u32 	%r44, %r41, %r42;
	setp.ge.u32 	%p10, %r44, %r3;
	@%p10 bra 	$L__BB0_18;
	shl.b32 	%r45, %r18, 2;
	add.s32 	%r47, %r22, %r45;
	ld.shared.f32 	%f6, [%r47+-4];
	shl.b32 	%r48, %r52, 2;
	add.s32 	%r49, %r47, %r48;
	ld.shared.f32 	%f7, [%r49+-4];
	st.shared.f32 	[%r47+-4], %f7;
	add.f32 	%f8, %f6, %f7;
	st.shared.f32 	[%r49+-4], %f8;
$L__BB0_18:
	shl.b32 	%r53, %r53, 1;
	setp.lt.u32 	%p11, %r53, %r3;
	@%p11 bra 	$L__BB0_15;
$L__BB0_19:
	setp.ge.s32 	%p12, %r4, %r20;
	bar.sync 	0;
	@%p12 bra 	$L__BB0_23;
	setp.ne.s32 	%p13, %r4, 0;
	@%p13 bra 	$L__BB0_22;
	ld.global.f32 	%f12, [%rd2];
	st.global.f32 	[%rd1], %f12;
	bra.uni 	$L__BB0_23;
$L__BB0_22:
	ld.shared.f32 	%f9, [%r5];
	ld.global.f32 	%f10, [%rd3];
	add.f32 	%f11, %f9, %f10;
	add.s64 	%rd12, %rd1, %rd7;
	st.global.f32 	[%rd12], %f11;
$L__BB0_23:
	ret;

}
	// .globl	_Z11add_offsetsPfPKfi
.visible .entry _Z11add_offsetsPfPKfi(
	.param .u64 .ptr .align 1 _Z11add_offsetsPfPKfi_param_0,
	.param .u64 .ptr .align 1 _Z11add_offsetsPfPKfi_param_1,
	.param .u32 _Z11add_offsetsPfPKfi_param_2
)
{
	.reg .pred 	%p<4>;
	.reg .b32 	%r<7>;
	.reg .b32 	%f<4>;
	.reg .b64 	%rd<9>;

	ld.param.u64 	%rd1, [_Z11add_offsetsPfPKfi_param_0];
	ld.param.u64 	%rd2, [_Z11add_offsetsPfPKfi_param_1];
	ld.param.u32 	%r3, [_Z11add_offsetsPfPKfi_param_2];
	mov.u32 	%r1, %ctaid.x;
	mov.u32 	%r4, %ntid.x;
	mov.u32 	%r5, %tid.x;
	mad.lo.s32 	%r2, %r1, %r4, %r5;
	setp.eq.s32 	%p1, %r1, 0;
	setp.ge.s32 	%p2, %r2, %r3;
	or.pred  	%p3, %p1, %p2;
	@%p3 bra 	$L__BB1_2;
	cvta.to.global.u64 	%rd3, %rd2;
	cvta.to.global.u64 	%rd4, %rd1;
	add.s32 	%r6, %r1, -1;
	mul.wide.u32 	%rd5, %r6, 4;
	add.s64 	%rd6, %rd3, %rd5;
	ld.global.f32 	%f1, [%rd6];
	mul.wide.s32 	%rd7, %r2, 4;
	add.s64 	%rd8, %rd4, %rd7;
	ld.global.f32 	%f2, [%rd8];
	add.f32 	%f3, %f1, %f2;
	st.global.f32 	[%rd8], %f3;
$L__BB1_2:
	ret;

}


// ===== COMPILED SASS (sm_100) =====

	.target	sm_100

	.elftype	@"ET_EXEC"


//--------------------- .note.nv.tkinfo           --------------------------
	.section	.note.nv.tkinfo,"",@"SHT_NOTE"
	.sectionflags	@"SHF_NOTE_NV_TKINFO"
	.tkinfo
        /*0018*/ 	.word	0x00000002
        /*0030*/ 	.string	""
        /*0030*/ 	.string	"ptxas"
        /*0030*/ 	.string	"Cuda compilation tools, release 13.0, V13.0.88"
        /*0030*/ 	.string	"Build cuda_13.0.r13.0/compiler.36424714_0"
        /*0030*/ 	.string	"-arch sm_100 -m 64 "



//--------------------- .note.nv.cuinfo           --------------------------
	.section	.note.nv.cuinfo,"",@"SHT_NOTE"
	.sectionflags	@"SHF_NOTE_NV_CUINFO"
        /*0018*/ 	.short	0x0002
        /*001a*/ 	.short	0x0064
        /*001c*/ 	.short	0x0082
	.zero		2


//--------------------- .nv.info                  --------------------------
	.section	.nv.info,"",@"SHT_CUDA_INFO"
	.align	4


	//----- nvinfo : EIATTR_REGCOUNT
	.align		4
        /*0000*/ 	.byte	0x04, 0x2f
        /*0002*/ 	.short	(.L_1 - .L_0)
	.align		4
.L_0:
        /*0004*/ 	.word	index@(_Z11scan_kernelPKfPfS1_i)
        /*0008*/ 	.word	0x00000010


	//----- nvinfo : EIATTR_FRAME_SIZE
	.align		4
.L_1:
        /*000c*/ 	.byte	0x04, 0x11
        /*000e*/ 	.short	(.L_3 - .L_2)
	.align		4
.L_2:
        /*0010*/ 	.word	index@(_Z11scan_kernelPKfPfS1_i)
        /*0014*/ 	.word	0x00000000


	//----- nvinfo : EIATTR_REGCOUNT
	.align		4
.L_3:
        /*0018*/ 	.byte	0x04, 0x2f
        /*001a*/ 	.short	(.L_5 - .L_4)
	.align		4
.L_4:
        /*001c*/ 	.word	index@(_Z11add_offsetsPfPKfi)
        /*0020*/ 	.word	0x0000000c


	//----- nvinfo : EIATTR_FRAME_SIZE
	.align		4
.L_5:
        /*0024*/ 	.byte	0x04, 0x11
        /*0026*/ 	.short	(.L_7 - .L_6)
	.align		4
.L_6:
        /*0028*/ 	.word	index@(_Z11add_offsetsPfPKfi)
        /*002c*/ 	.word	0x00000000


	//----- nvinfo : EIATTR_MIN_STACK_SIZE
	.align		4
.L_7:
        /*0030*/ 	.byte	0x04, 0x12
        /*0032*/ 	.short	(.L_9 - .L_8)
	.align		4
.L_8:
        /*0034*/ 	.word	index@(_Z11add_offsetsPfPKfi)
        /*0038*/ 	.word	0x00000000


	//----- nvinfo : EIATTR_MIN_STACK_SIZE
	.align		4
.L_9:
        /*003c*/ 	.byte	0x04, 0x12
        /*003e*/ 	.short	(.L_11 - .L_10)
	.align		4
.L_10:
        /*0040*/ 	.word	index@(_Z11scan_kernelPKfPfS1_i)
        /*0044*/ 	.word	0x00000000
.L_11:


//--------------------- .nv.compat                --------------------------
	.section	.nv.compat,"",@"SHT_CUDA_COMPAT_INFO"
	.align	4
        /*0000*/ 	.byte	0x02, 0x09, 0x00, 0x00, 0x02, 0x02, 0x01, 0x00, 0x02, 0x05, 0x05, 0x00, 0x03, 0x07, 0x01, 0x01
        /*0010*/ 	.byte	0x02, 0x03, 0x00, 0x00, 0x02, 0x06, 0x01, 0x00, 0x04, 0x0b, 0x08, 0x00, 0x09, 0x00, 0x00, 0x00
        /*0020*/ 	.byte	0x00, 0x00, 0x00, 0x00


//--------------------- .nv.info._Z11add_offsetsPfPKfi --------------------------
	.section	.nv.info._Z11add_offsetsPfPKfi,"",@"SHT_CUDA_INFO"
	.sectionflags	@""
	.align	4


	//----- nvinfo : EIATTR_CUDA_API_VERSION
	.align		4
        /*0000*/ 	.byte	0x04, 0x37
        /*0002*/ 	.short	(.L_13 - .L_12)
.L_12:
        /*0004*/ 	.word	0x00000082


	//----- nvinfo : EIATTR_KPARAM_INFO
	.align		4
.L_13:
        /*0008*/ 	.byte	0x04, 0x17
        /*000a*/ 	.short	(.L_15 - .L_14)
.L_14:
        /*000c*/ 	.word	0x00000000
        /*0010*/ 	.short	0x0002
        /*0012*/ 	.short	0x0010
        /*0014*/ 	.byte	0x00, 0xf0, 0x11, 0x00


	//----- nvinfo : EIATTR_KPARAM_INFO
	.align		4
.L_15:
        /*0018*/ 	.byte	0x04, 0x17
        /*001a*/ 	.short	(.L_17 - .L_16)
.L_16:
        /*001c*/ 	.word	0x00000000
        /*0020*/ 	.short	0x0001
        /*0022*/ 	.short	0x0008
        /*0024*/ 	.byte	0x00, 0xf5, 0x21, 0x00


	//----- nvinfo : EIATTR_KPARAM_INFO
	.align		4
.L_17:
        /*0028*/ 	.byte	0x04, 0x17
        /*002a*/ 	.short	(.L_19 - .L_18)
.L_18:
        /*002c*/ 	.word	0x00000000
        /*0030*/ 	.short	0x0000
        /*0032*/ 	.short	0x0000
        /*0034*/ 	.byte	0x00, 0xf5, 0x21, 0x00


	//----- nvinfo : EIATTR_SPARSE_MMA_MASK
	.align		4
.L_19:
        /*0038*/ 	.byte	0x03, 0x50
        /*003a*/ 	.short	0x0000


	//----- nvinfo : EIATTR_MAXREG_COUNT
	.align		4
        /*003c*/ 	.byte	0x03, 0x1b
        /*003e*/ 	.short	0x00ff


	//----- nvinfo : EIATTR_MERCURY_ISA_VERSION
	.align		4
        /*0040*/ 	.byte	0x03, 0x5f
        /*0042*/ 	.short	0x0101


	//----- nvinfo : EIATTR_VRC_CTA_INIT_COUNT
	.align		4
        /*0044*/ 	.byte	0x02, 0x4a
	.zero		1
	.zero		1


	//----- nvinfo : EIATTR_EXIT_INSTR_OFFSETS
	.align		4
        /*0048*/ 	.byte	0x04, 0x1c
        /*004a*/ 	.short	(.L_21 - .L_20)


	//   ....[0]....
.L_20:
        /*004c*/ 	.word	0x00000080


	//   ....[1]....
        /*0050*/ 	.word	0x00000130


	//----- nvinfo : EIATTR_CBANK_PARAM_SIZE
	.align		4
.L_21:
        /*0054*/ 	.byte	0x03, 0x19
        /*0056*/ 	.short	0x0014


	//----- nvinfo : EIATTR_PARAM_CBANK
	.align		4
        /*0058*/ 	.byte	0x04, 0x0a
        /*005a*/ 	.short	(.L_23 - .L_22)
	.align		4
.L_22:
        /*005c*/ 	.word	index@(.nv.constant0._Z11add_offsetsPfPKfi)
        /*0060*/ 	.short	0x0380
        /*0062*/ 	.short	0x0014


	//----- nvinfo : EIATTR_SW_WAR
	.align		4
.L_23:
        /*0064*/ 	.byte	0x04, 0x36
        /*0066*/ 	.short	(.L_25 - .L_24)
.L_24:
        /*0068*/ 	.word	0x00000008
.L_25:


//--------------------- .nv.info._Z11scan_kernelPKfPfS1_i --------------------------
	.section	.nv.info._Z11scan_kernelPKfPfS1_i,"",@"SHT_CUDA_INFO"
	.sectionflags	@""
	.align	4


	//----- nvinfo : EIATTR_CUDA_API_VERSION
	.align		4
        /*0000*/ 	.byte	0x04, 0x37
        /*0002*/ 	.short	(.L_27 - .L_26)
.L_26:
        /*0004*/ 	.word	0x00000082


	//----- nvinfo : EIATTR_KPARAM_INFO
	.align		4
.L_27:
        /*0008*/ 	.byte	0x04, 0x17
        /*000a*/ 	.short	(.L_29 - .L_28)
.L_28:
        /*000c*/ 	.word	0x00000000
        /*0010*/ 	.short	0x0003
        /*0012*/ 	.short	0x0018
        /*0014*/ 	.byte	0x00, 0xf0, 0x11, 0x00


	//----- nvinfo : EIATTR_KPARAM_INFO
	.align		4
.L_29:
        /*0018*/ 	.byte	0x04, 0x17
        /*001a*/ 	.short	(.L_31 - .L_30)
.L_30:
        /*001c*/ 	.word	0x00000000
        /*0020*/ 	.short	0x0002
        /*0022*/ 	.short	0x0010
        /*0024*/ 	.byte	0x00, 0xf5, 0x21, 0x00


	//----- nvinfo : EIATTR_KPARAM_INFO
	.align		4
.L_31:
        /*0028*/ 	.byte	0x04, 0x17
        /*002a*/ 	.short	(.L_33 - .L_32)
.L_32:
        /*002c*/ 	.word	0x00000000
        /*0030*/ 	.short	0x0001
        /*0032*/ 	.short	0x0008
        /*0034*/ 	.byte	0x00, 0xf5, 0x21, 0x00


	//----- nvinfo : EIATTR_KPARAM_INFO
	.align		4
.L_33:
        /*0038*/ 	.byte	0x04, 0x17
        /*003a*/ 	.short	(.L_35 - .L_34)
.L_34:
        /*003c*/ 	.word	0x00000000
        /*0040*/ 	.short	0x0000
        /*0042*/ 	.short	0x0000
        /*0044*/ 	.byte	0x00, 0xf5, 0x21, 0x00


	//----- nvinfo : EIATTR_SPARSE_MMA_MASK
	.align		4
.L_35:
        /*0048*/ 	.byte	0x03, 0x50
        /*004a*/ 	.short	0x0000


	//----- nvinfo : EIATTR_MAXREG_COUNT
	.align		4
        /*004c*/ 	.byte	0x03, 0x1b
        /*004e*/ 	.short	0x00ff


	//----- nvinfo : EIATTR_NUM_BARRIERS
	.align		4
        /*0050*/ 	.byte	0x02, 0x4c
        /*0052*/ 	.byte	0x01
	.zero		1


	//----- nvinfo : EIATTR_MERCURY_ISA_VERSION
	.align		4
        /*0054*/ 	.byte	0x03, 0x5f
        /*0056*/ 	.short	0x0101


	//----- nvinfo : EIATTR_VRC_CTA_INIT_COUNT
	.align		4
        /*0058*/ 	.byte	0x02, 0x4a
	.zero		1
	.zero		1


	//----- nvinfo : EIATTR_EXIT_INSTR_OFFSETS
	.align		4
        /*005c*/ 	.byte	0x04, 0x1c
        /*005e*/ 	.short	(.L_37 - .L_36)


	//   ....[0]....
.L_36:
        /*0060*/ 	.word	0x00000540


	//   ....[1]....
        /*0064*/ 	.word	0x000005b0


	//   ....[2]....
        /*0068*/ 	.word	0x00000620


	//----- nvinfo : EIATTR_CRS_STACK_SIZE
	.align		4
.L_37:
        /*006c*/ 	.byte	0x04, 0x1e
        /*006e*/ 	.short	(.L_39 - .L_38)
.L_38:
        /*0070*/ 	.word	0x00000000


	//----- nvinfo : EIATTR_CBANK_PARAM_SIZE
	.align		4
.L_39:
        /*0074*/ 	.byte	0x03, 0x19
        /*0076*/ 	.short	0x001c


	//----- nvinfo : EIATTR_PARAM_CBANK
	.align		4
        /*0078*/ 	.byte	0x04, 0x0a
        /*007a*/ 	.short	(.L_41 - .L_40)
	.align		4
.L_40:
        /*007c*/ 	.word	index@(.nv.constant0._Z11scan_kernelPKfPfS1_i)
        /*0080*/ 	.short	0x0380
        /*0082*/ 	.short	0x001c


	//----- nvinfo : EIATTR_SW_WAR
	.align		4
.L_41:
        /*0084*/ 	.byte	0x04, 0x36
        /*0086*/ 	.short	(.L_43 - .L_42)
.L_42:
        /*0088*/ 	.word	0x00000008
.L_43:


//--------------------- .nv.callgraph             --------------------------
	.section	.nv.callgraph,"",@"SHT_CUDA_CALLGRAPH"
	.align	4
	.sectionentsize	8
	.align		4
        /*0000*/ 	.word	0x00000000
	.align		4
        /*0004*/ 	.word	0xffffffff
	.align		4
        /*0008*/ 	.word	0x00000000
	.align		4
        /*000c*/ 	.word	0xfffffffe
	.align		4
        /*0010*/ 	.word	0x00000000
	.align		4
        /*0014*/ 	.word	0xfffffffd
	.align		4
        /*0018*/ 	.word	0x00000000
	.align		4
        /*001c*/ 	.word	0xfffffffc


//--------------------- .text._Z11add_offsetsPfPKfi --------------------------
	.section	.text._Z11add_offsetsPfPKfi,"ax",@progbits
	.align	128
        .global         _Z11add_offsetsPfPKfi
        .type           _Z11add_offsetsPfPKfi,@function
        .size           _Z11add_offsetsPfPKfi,(.L_x_13 - _Z11add_offsetsPfPKfi)
        .other          _Z11add_offsetsPfPKfi,@"STO_CUDA_ENTRY STV_DEFAULT"
_Z11add_offsetsPfPKfi:
.text._Z11add_offsetsPfPKfi:
[----:B------:R-:W-:Y:S01]  /*0000*/  LDC R1, c[0x0][0x37c] ;  /* 0x0000df00ff017b82 */ /* 0x000fe20000000800 */
[----:B------:R-:W0:Y:S01]  /*0010*/  S2R R9, SR_CTAID.X ;  /* 0x0000000000097919 */ /* 0x000e220000002500 */
[----:B------:R-:W0:Y:S01]  /*0020*/  LDCU UR4, c[0x0][0x360] ;  /* 0x00006c00ff0477ac */ /* 0x000e220008000800 */
[----:B------:R-:W0:Y:S01]  /*0030*/  S2R R0, SR_TID.X ;  /* 0x0000000000007919 */ /* 0x000e220000002100 */
[----:B------:R-:W1:Y:S01]  /*0040*/  LDCU UR5, c[0x0][0x390] ;  /* 0x00007200ff0577ac */ /* 0x000e620008000800 */
[----:B0-----:R-:W-:-:S05]  /*0050*/  IMAD R7, R9, UR4, R0 ;  /* 0x0000000409077c24 */ /* 0x001fca000f8e0200 */
[----:B-1----:R-:W-:-:S04]  /*0060*/  ISETP.GE.AND P0, PT, R7, UR5, PT ;  /* 0x0000000507007c0c */ /* 0x002fc8000bf06270 */
[----:B------:R-:W-:-:S13]  /*0070*/  ISETP.EQ.OR P0, PT, R9, RZ, P0 ;  /* 0x000000ff0900720c */ /* 0x000fda0000702670 */
[----:B------:R-:W-:Y:S05]  /*0080*/  @P0 EXIT ;  /* 0x000000000000094d */ /* 0x000fea0003800000 */
[----:B------:R-:W0:Y:S01]  /*0090*/  LDC.64 R2, c[0x0][0x388] ;  /* 0x0000e200ff027b82 */ /* 0x000e220000000a00 */
[----:B------:R-:W1:Y:S01]  /*00a0*/  LDCU.64 UR4, c[0x0][0x358] ;  /* 0x00006b00ff0477ac */ /* 0x000e620008000a00 */
[----:B------:R-:W-:-:S06]  /*00b0*/  IADD3 R9, PT, PT, R9, -0x1, RZ ;  /* 0xffffffff09097810 */ /* 0x000fcc0007ffe0ff */
[----:B------:R-:W2:Y:S01]  /*00c0*/  LDC.64 R4, c[0x0][0x380] ;  /* 0x0000e000ff047b82 */ /* 0x000ea20000000a00 */
[----:B0-----:R-:W-:-:S06]  /*00d0*/  IMAD.WIDE.U32 R2, R9, 0x4, R2 ;  /* 0x0000000409027825 */ /* 0x001fcc00078e0002 */
[----:B-1----:R-:W3:Y:S01]  /*00e0*/  LDG.E R2, desc[UR4][R2.64] ;  /* 0x0000000402027981 */ /* 0x002ee2000c1e1900 */
[----:B--2---:R-:W-:-:S05]  /*00f0*/  IMAD.WIDE R4, R7, 0x4, R4 ;  /* 0x0000000407047825 */ /* 0x004fca00078e0204 */
[----:B------:R-:W3:Y:S02]  /*0100*/  LDG.E R7, desc[UR4][R4.64] ;  /* 0x0000000404077981 */ /* 0x000ee4000c1e1900 */
[----:B---3--:R-:W-:-:S05]  /*0110*/  FADD R7, R2, R7 ;  /* 0x0000000702077221 */ /* 0x008fca0000000000 */
[----:B------:R-:W-:Y:S01]  /*0120*/  STG.E desc[UR4][R4.64], R7 ;  /* 0x0000000704007986 */ /* 0x000fe2000c101904 */
[----:B------:R-:W-:Y:S05]  /*0130*/  EXIT ;  /* 0x000000000000794d */ /* 0x000fea0003800000 */
.L_x_0:
[----:B------:R-:W-:-:S00]  /*0140*/  BRA `(.L_x_0) ;  /* 0xfffffffc00fc7947 */ /* 0x000fc0000383ffff */
[----:B------:R-:W-:-:S00]  /*0150*/  NOP ;  /* 0x0000000000007918 */ /* 0x000fc00000000000 */
        /* <DEDUP_REMOVED lines=10> */
.L_x_13:


//--------------------- .text._Z11scan_kernelPKfPfS1_i --------------------------
	.section	.text._Z11scan_kernelPKfPfS1_i,"ax",@progbits
	.align	128
        .global         _Z11scan_kernelPKfPfS1_i
        .type           _Z11scan_kernelPKfPfS1_i,@function
        .size           _Z11scan_kernelPKfPfS1_i,(.L_x_14 - _Z11scan_kernelPKfPfS1_i)
        .other          _Z11scan_kernelPKfPfS1_i,@"STO_CUDA_ENTRY STV_DEFAULT"
_Z11scan_kernelPKfPfS1_i:
.text._Z11scan_kernelPKfPfS1_i:
[----:B------:R-:W-:Y:S01]  /*0000*/  LDC R1, c[0x0][0x37c] ;  /* 0x0000df00ff017b82 */ /* 0x000fe20000000800 */
[----:B------:R-:W0:Y:S01]  /*0010*/  S2R R4, SR_TID.X ;  /* 0x0000000000047919 */ /* 0x000e220000002100 */
[----:B------:R-:W0:Y:S06]  /*0020*/  LDCU UR6, c[0x0][0x360] ;  /* 0x00006c00ff0677ac */ /* 0x000e2c0008000800 */
[----:B------:R-:W1:Y:S01]  /*0030*/  LDC.64 R2, c[0x0][0x380] ;  /* 0x0000e000ff027b82 */ /* 0x000e620000000a00 */
[----:B------:R-:W0:Y:S01]  /*0040*/  S2R R13, SR_CTAID.X ;  /* 0x00000000000d7919 */ /* 0x000e220000002500 */
[----:B------:R-:W2:Y:S01]  /*0050*/  LDCU UR4, c[0x0][0x398] ;  /* 0x00007300ff0477ac */ /* 0x000ea20008000800 */
[----:B------:R-:W3:Y:S01]  /*0060*/  LDCU.64 UR8, c[0x0][0x358] ;  /* 0x00006b00ff0877ac */ /* 0x000ee20008000a00 */
[----:B0-----:R-:W-:-:S04]  /*0070*/  IMAD R0, R13, UR6, R4 ;  /* 0x000000060d007c24 */ /* 0x001fc8000f8e0204 */
[C---:B-1----:R-:W-:Y:S01]  /*0080*/  IMAD.WIDE R2, R0.reuse, 0x4, R2 ;  /* 0x0000000400027825 */ /* 0x042fe200078e0202 */
[----:B--2---:R-:W-:-:S13]  /*0090*/  ISETP.GE.AND P0, PT, R0, UR4, PT ;  /* 0x0000000400007c0c */ /* 0x004fda000bf06270 */
[----:B---3--:R-:W2:Y:S01]  /*00a0*/  @!P0 LDG.E R8, desc[UR8][R2.64] ;  /* 0x0000000802088981 */ /* 0x008ea2000c1e1900 */
[----:B------:R-:W0:Y:S01]  /*00b0*/  S2UR UR5, SR_CgaCtaId ;  /* 0x00000000000579c3 */ /* 0x000e220000008800 */
[----:B------:R-:W-:Y:S01]  /*00c0*/  UMOV UR4, 0x400 ;  /* 0x0000040000047882 */ /* 0x000fe20000000000 */
[----:B------:R-:W-:Y:S01]  /*00d0*/  UISETP.GE.U32.AND UP0, UPT, UR6, 0x2, UPT ;  /* 0x000000020600788c */ /* 0x000fe2000bf06070 */
[----:B------:R-:W-:Y:S01]  /*00e0*/  IMAD.MOV.U32 R6, RZ, RZ, 0x1 ;  /* 0x00000001ff067424 */ /* 0x000fe200078e00ff */
[----:B0-----:R-:W-:-:S06]  /*00f0*/  ULEA UR4, UR5, UR4, 0x18 ;  /* 0x0000000405047291 */ /* 0x001fcc000f8ec0ff */
[----:B------:R-:W-:-:S05]  /*0100*/  LEA R5, R4, UR4, 0x2 ;  /* 0x0000000404057c11 */ /* 0x000fca000f8e10ff */
[----:B--2---:R0:W-:Y:S04]  /*0110*/  @!P0 STS [R5], R8 ;  /* 0x0000000805008388 */ /* 0x0041e80000000800 */
[----:B------:R0:W-:Y:S01]  /*0120*/  @P0 STS [R5], RZ ;  /* 0x000000ff05000388 */ /* 0x0001e20000000800 */
[----:B------:R-:W-:Y:S06]  /*0130*/  BAR.SYNC.DEFER_BLOCKING 0x0 ;  /* 0x0000000000007b1d */ /* 0x000fec0000010000 */
[----:B------:R-:W-:Y:S05]  /*0140*/  BRA.U !UP0, `(.L_x_1) ;  /* 0x00000001085c7547 */ /* 0x000fea000b800000 */
[----:B------:R-:W-:Y:S01]  /*0150*/  LEA R7, R4, 0x1, 0x1 ;  /* 0x0000000104077811 */ /* 0x000fe200078e08ff */
[----:B------:R-:W-:Y:S01]  /*0160*/  IMAD.MOV.U32 R6, RZ, RZ, 0x1 ;  /* 0x00000001ff067424 */ /* 0x000fe200078e00ff */
[----:B------:R-:W-:-:S06]  /*0170*/  UMOV UR5, UR6 ;  /* 0x0000000600057c82 */ /* 0x000fcc0008000000 */
.L_x_4:
[----:B------:R-:W-:Y:S01]  /*0180*/  UMOV UR7, UR5 ;  /* 0x0000000500077c82 */ /* 0x000fe20008000000 */
[----:B------:R-:W-:Y:S01]  /*0190*/  USHF.R.U32.HI UR5, URZ, 0x1, UR5 ;  /* 0x00000001ff057899 */ /* 0x000fe20008011605 */
[----:B------:R-:W-:Y:S05]  /*01a0*/  BAR.SYNC.DEFER_BLOCKING 0x0 ;  /* 0x0000000000007b1d */ /* 0x000fea0000010000 */
[----:B------:R-:W-:Y:S01]  /*01b0*/  ISETP.GE.U32.AND P0, PT, R4, UR5, PT ;  /* 0x0000000504007c0c */ /* 0x000fe2000bf06070 */
[----:B------:R-:W-:-:S12]  /*01c0*/  BSSY.RECONVERGENT B0, `(.L_x_2) ;  /* 0x000000c000007945 */ /* 0x000fd80003800200 */
[----:B-1----:R-:W-:Y:S05]  /*01d0*/  @P0 BRA `(.L_x_3) ;  /* 0x0000000000280947 */ /* 0x002fea0003800000 */
[----:B0-----:R-:W-:-:S04]  /*01e0*/  IMAD R8, R7, R6, RZ ;  /* 0x0000000607087224 */ /* 0x001fc800078e02ff */
[----:B------:R-:W-:-:S05]  /*01f0*/  VIADD R9, R8, 0xffffffff ;  /* 0xffffffff08097836 */ /* 0x000fca0000000000 */
[----:B------:R-:W-:-:S04]  /*0200*/  VIADDMNMX.U32 R9, R9, R6, R9, !PT ;  /* 0x0000000609097246 */ /* 0x000fc80007800009 */
[----:B------:R-:W-:-:S13]  /*0210*/  ISETP.GE.U32.AND P0, PT, R9, UR6, PT ;  /* 0x0000000609007c0c */ /* 0x000fda000bf06070 */
[----:B------:R-:W-:-:S05]  /*0220*/  @!P0 LEA R9, R8, UR4, 0x2 ;  /* 0x0000000408098c11 */ /* 0x000fca000f8e10ff */
[----:B------:R-:W-:Y:S02]  /*0230*/  @!P0 IMAD R8, R6, 0x4, R9 ;  /* 0x0000000406088824 */ /* 0x000fe400078e0209 */
[----:B------:R-:W-:Y:S04]  /*0240*/  @!P0 LDS R9, [R9+-0x4] ;  /* 0xfffffc0009098984 */ /* 0x000fe80000000800 */
[----:B------:R-:W0:Y:S02]  /*0250*/  @!P0 LDS R10, [R8+-0x4] ;  /* 0xfffffc00080a8984 */ /* 0x000e240000000800 */
[----:B0-----:R-:W-:-:S05]  /*0260*/  @!P0 FADD R11, R9, R10 ;  /* 0x0000000a090b8221 */ /* 0x001fca0000000000 */
[----:B------:R1:W-:Y:S02]  /*0270*/  @!P0 STS [R8+-0x4], R11 ;  /* 0xfffffc0b08008388 */ /* 0x0003e40000000800 */
.L_x_3:
[----:B------:R-:W-:Y:S05]  /*0280*/  BSYNC.RECONVERGENT B0 ;  /* 0x0000000000007941 */ /* 0x000fea0003800200 */
.L_x_2:
[----:B------:R-:W-:Y:S01]  /*0290*/  UISETP.GT.U32.AND UP0, UPT, UR7, 0x3, UPT ;  /* 0x000000030700788c */ /* 0x000fe2000bf04070 */
[----:B------:R-:W-:-:S08]  /*02a0*/  IMAD.SHL.U32 R6, R6, 0x2, RZ ;  /* 0x0000000206067824 */ /* 0x000fd000078e00ff */
[----:B------:R-:W-:Y:S05]  /*02b0*/  BRA.U UP0, `(.L_x_4) ;  /* 0xfffffffd00b07547 */ /* 0x000fea000b83ffff */
.L_x_1:
[----:B------:R-:W-:Y:S01]  /*02c0*/  ISETP.NE.AND P0, PT, R4, RZ, PT ;  /* 0x000000ff0400720c */ /* 0x000fe20003f05270 */
[----:B------:R-:W-:-:S12]  /*02d0*/  BSSY.RECONVERGENT B0, `(.L_x_5) ;  /* 0x000000b000007945 */ /* 0x000fd80003800200 */
[----:B------:R-:W-:Y:S05]  /*02e0*/  @P0 BRA `(.L_x_6) ;  /* 0x0000000000240947 */ /* 0x000fea0003800000 */
[----:B01----:R-:W0:Y:S01]  /*02f0*/  LDC.64 R8, c[0x0][0x390] ;  /* 0x0000e400ff087b82 */ /* 0x003e220000000a00 */
[----:B------:R-:W-:Y:S01]  /*0300*/  ULEA UR5, UR6, UR4, 0x2 ;  /* 0x0000000406057291 */ /* 0x000fe2000f8e10ff */
[----:B0-----:R-:W-:-:S04]  /*0310*/  ISETP.NE.U32.AND P0, PT, R8, RZ, PT ;  /* 0x000000ff0800720c */ /* 0x001fc80003f05070 */
[----:B------:R-:W-:-:S13]  /*0320*/  ISETP.NE.AND.EX P0, PT, R9, RZ, PT, P0 ;  /* 0x000000ff0900720c */ /* 0x000fda0003f05300 */
[----:B------:R-:W0:Y:S01]  /*0330*/  @P0 LDS R7, [UR5+-0x4] ;  /* 0xfffffc05ff070984 */ /* 0x000e220008000800 */
[----:B------:R-:W1:Y:S03]  /*0340*/  @P0 LDC.64 R8, c[0x0][0x390] ;  /* 0x0000e400ff080b82 */ /* 0x000e660000000a00 */
[----:B------:R-:W-:Y:S01]  /*0350*/  STS [UR5+-0x4], RZ ;  /* 0xfffffcffff007988 */ /* 0x000fe20008000805 */
[----:B-1----:R-:W-:-:S05]  /*0360*/  @P0 IMAD.WIDE.U32 R8, R13, 0x4, R8 ;  /* 0x000000040d080825 */ /* 0x002fca00078e0008 */
[----:B0-----:R2:W-:Y:S02]  /*0370*/  @P0 STG.E desc[UR8][R8.64], R7 ;  /* 0x0000000708000986 */ /* 0x0015e4000c101908 */
.L_x_6:
[----:B------:R-:W-:Y:S05]  /*0380*/  BSYNC.RECONVERGENT B0 ;  /* 0x0000000000007941 */ /* 0x000fea0003800200 */
.L_x_5:
[----:B------:R-:W-:-:S09]  /*0390*/  UISETP.GE.U32.AND UP0, UPT, UR6, 0x2, UPT ;  /* 0x000000020600788c */ /* 0x000fd2000bf06070 */
[----:B------:R-:W-:Y:S05]  /*03a0*/  BRA.U !UP0, `(.L_x_7) ;  /* 0x0000000108587547 */ /* 0x000fea000b800000 */
[----:B-1----:R-:W-:Y:S01]  /*03b0*/  LEA R11, R4, 0x1, 0x1 ;  /* 0x00000001040b7811 */ /* 0x002fe200078e08ff */
[----:B------:R-:W-:-:S06]  /*03c0*/  UMOV UR5, 0x1 ;  /* 0x0000000100057882 */ /* 0x000fcc0000000000 */
.L_x_10:
[----:B------:R-:W-:Y:S01]  /*03d0*/  BAR.SYNC.DEFER_BLOCKING 0x0 ;  /* 0x0000000000007b1d */ /* 0x000fe20000010000 */
[----:B------:R-:W-:Y:S01]  /*03e0*/  ISETP.GE.U32.AND P0, PT, R4, UR5, PT ;  /* 0x0000000504007c0c */ /* 0x000fe2000bf06070 */
[----:B------:R-:W-:Y:S01]  /*03f0*/  USHF.L.U32 UR5, UR5, 0x1, URZ ;  /* 0x0000000105057899 */ /* 0x000fe200080006ff */
[----:B------:R-:W-:-:S03]  /*0400*/  SHF.R.S32.HI R6, RZ, 0x1, R6 ;  /* 0x00000001ff067819 */ /* 0x000fc60000011406 */
[----:B------:R-:W-:Y:S08]  /*0410*/  BSSY.RECONVERGENT B0, `(.L_x_8) ;  /* 0x000000d000007945 */ /* 0x000ff00003800200 */
[----:B-1----:R-:W-:Y:S05]  /*0420*/  @P0 BRA `(.L_x_9) ;  /* 0x00000000002c0947 */ /* 0x002fea0003800000 */
[----:B0-2---:R-:W-:-:S04]  /*0430*/  IMAD R8, R6, R11, RZ ;  /* 0x0000000b06087224 */ /* 0x005fc800078e02ff */
[----:B------:R-:W-:-:S05]  /*0440*/  VIADD R7, R8, 0xffffffff ;  /* 0xffffffff08077836 */ /* 0x000fca0000000000 */
[----:B------:R-:W-:-:S04]  /*0450*/  VIADDMNMX.U32 R7, R7, R6, R7, !PT ;  /* 0x0000000607077246 */ /* 0x000fc80007800007 */
[----:B------:R-:W-:-:S13]  /*0460*/  ISETP.GE.U32.AND P0, PT, R7, UR6, PT ;  /* 0x0000000607007c0c */ /* 0x000fda000bf06070 */
[----:B------:R-:W-:-:S05]  /*0470*/  @!P0 LEA R7, R8, UR4, 0x2 ;  /* 0x0000000408078c11 */ /* 0x000fca000f8e10ff */
[----:B------:R-:W-:Y:S01]  /*0480*/  @!P0 IMAD R9, R6, 0x4, R7 ;  /* 0x0000000406098824 */ /* 0x000fe200078e0207 */
[----:B------:R-:W-:Y:S04]  /*0490*/  @!P0 LDS R8, [R7+-0x4] ;  /* 0xfffffc0007088984 */ /* 0x000fe80000000800 */
[----:B------:R-:W0:Y:S02]  /*04a0*/  @!P0 LDS R10, [R9+-0x4] ;  /* 0xfffffc00090a8984 */ /* 0x000e240000000800 */
[----:B0-----:R-:W-:Y:S02]  /*04b0*/  @!P0 FADD R8, R8, R10 ;  /* 0x0000000a08088221 */ /* 0x001fe40000000000 */
[----:B------:R1:W-:Y:S04]  /*04c0*/  @!P0 STS [R7+-0x4], R10 ;  /* 0xfffffc0a07008388 */ /* 0x0003e80000000800 */
[----:B------:R1:W-:Y:S02]  /*04d0*/  @!P0 STS [R9+-0x4], R8 ;  /* 0xfffffc0809008388 */ /* 0x0003e40000000800 */
.L_x_9:
[----:B------:R-:W-:Y:S05]  /*04e0*/  BSYNC.RECONVERGENT B0 ;  /* 0x0000000000007941 */ /* 0x000fea0003800200 */
.L_x_8:
[----:B------:R-:W-:-:S09]  /*04f0*/  UISETP.GE.U32.AND UP0, UPT, UR5, UR6, UPT ;  /* 0x000000060500728c */ /* 0x000fd2000bf06070 */
[----:B------:R-:W-:Y:S05]  /*0500*/  BRA.U !UP0, `(.L_x_10) ;  /* 0xfffffffd08b07547 */ /* 0x000fea000b83ffff */
.L_x_7:
[----:B------:R-:W3:Y:S01]  /*0510*/  LDCU UR7, c[0x0][0x398] ;  /* 0x00007300ff0777ac */ /* 0x000ee20008000800 */
[----:B------:R-:W-:Y:S01]  /*0520*/  BAR.SYNC.DEFER_BLOCKING 0x0 ;  /* 0x0000000000007b1d */ /* 0x000fe20000010000 */
[----:B---3--:R-:W-:-:S13]  /*0530*/  ISETP.GE.AND P0, PT, R0, UR7, PT ;  /* 0x0000000700007c0c */ /* 0x008fda000bf06270 */
[----:B------:R-:W-:Y:S05]  /*0540*/  @P0 EXIT ;  /* 0x000000000000094d */ /* 0x000fea0003800000 */
[----:B------:R-:W-:-:S13]  /*0550*/  ISETP.NE.AND P0, PT, R0, RZ, PT ;  /* 0x000000ff0000720c */ /* 0x000fda0003f05270 */
[----:B------:R-:W-:Y:S05]  /*0560*/  @P0 BRA `(.L_x_11) ;  /* 0x0000000000140947 */ /* 0x000fea0003800000 */
[----:B------:R-:W3:Y:S02]  /*0570*/  LDC.64 R2, c[0x0][0x380] ;  /* 0x0000e000ff027b82 */ /* 0x000ee40000000a00 */
[----:B---3--:R-:W3:Y:S06]  /*0580*/  LDG.E R3, desc[UR8][R2.64] ;  /* 0x0000000802037981 */ /* 0x008eec000c1e1900 */
[----:B0-----:R-:W3:Y:S02]  /*0590*/  LDC.64 R4, c[0x0][0x388] ;  /* 0x0000e200ff047b82 */ /* 0x001ee40000000a00 */
[----:B---3--:R-:W-:Y:S01]  /*05a0*/  STG.E desc[UR8][R4.64], R3 ;  /* 0x0000000304007986 */ /* 0x008fe2000c101908 */
[----:B------:R-:W-:Y:S05]  /*05b0*/  EXIT ;  /* 0x000000000000794d */ /* 0x000fea0003800000 */
.L_x_11:
[----:B------:R-:W3:Y:S01]  /*05c0*/  LDG.E R2, desc[UR8][R2.64] ;  /* 0x0000000802027981 */ /* 0x000ee2000c1e1900 */
[----:B-12---:R-:W1:Y:S03]  /*05d0*/  LDC.64 R6, c[0x0][0x388] ;  /* 0x0000e200ff067b82 */ /* 0x006e660000000a00 */
[----:B0-----:R-:W3:Y:S01]  /*05e0*/  LDS R5, [R5] ;  /* 0x0000000005057984 */ /* 0x001ee20000000800 */
[----:B-1----:R-:W-:-:S04]  /*05f0*/  IMAD.WIDE R6, R0, 0x4, R6 ;  /* 0x0000000400067825 */ /* 0x002fc800078e0206 */
[----:B---3--:R-:W-:-:S05]  /*0600*/  FADD R9, R5, R2 ;  /* 0x0000000205097221 */ /* 0x008fca0000000000 */
[----:B------:R-:W-:Y:S01]  /*0610*/  STG.E desc[UR8][R6.64], R9 ;  /* 0x0000000906007986 */ /* 0x000fe2000c101908 */
[----:B------:R-:W-:Y:S05]  /*0620*/  EXIT ;  /* 0x000000000000794d */ /* 0x000fea0003800000 */
.L_x_12:
        /* <DEDUP_REMOVED lines=13> */
.L_x_14:


//--------------------- .nv.shared.reserved.0     --------------------------
	.section	.nv.shared.reserved.0,"aw",@nobits
	.weak		__nv_reservedSMEM_offset_0_alias
	.size		__nv_reservedSMEM_offset_0_alias, 0, 64
	.other		__nv_reservedSMEM_offset_0_alias,@"STO_CUDA_RESERVED_SHARED STV_DEFAULT"
__nv_reservedSMEM_offset_0_alias:
	.zero		0
	.zero		64


//--------------------- .nv.shared._Z11scan_kernelPKfPfS1_i --------------------------
	.section	.nv.shared._Z11scan_kernelPKfPfS1_i,"aw",@nobits
	.sectionflags	@""
	.align	4
.nv.shared._Z11scan_kernelPKfPfS1_i:
	.zero		3072


//--------------------- .nv.constant0._Z11add_offsetsPfPKfi --------------------------
	.section	.nv.constant0._Z11add_offsetsPfPKfi,"a",@progbits
	.sectionflags	@""
	.align	4
.nv.constant0._Z11add_offsetsPfPKfi:
	.zero		916


//--------------------- .nv.constant0._Z11scan_kernelPKfPfS1_i --------------------------
	.section	.nv.constant0._Z11scan_kernelPKfPfS1_i,"a",@progbits
	.sectionflags	@""
	.align	4
.nv.constant0._Z11scan_kernelPKfPfS1_i:
	.zero		924


//--------------------- SYMBOLS --------------------------

	.type		.nv.reservedSmem.offset0,@object
	.size		.nv.reservedSmem.offset0,0x4
	.type		.nv.reservedSmem.cap,@object
	.size		.nv.reservedSmem.cap,0x4
